//
// Generated by NVIDIA NVVM Compiler
//
// Compiler Build ID: CL-36424714
// Cuda compilation tools, release 13.0, V13.0.88
// Based on NVVM 20.0.0
//

.version 9.0
.target sm_100
.address_size 64

	// .globl	_Z11kMatrixMul0PfS_iiS_ii

.visible .entry _Z11kMatrixMul0PfS_iiS_ii(
	.param .u64 .ptr .align 1 _Z11kMatrixMul0PfS_iiS_ii_param_0,
	.param .u64 .ptr .align 1 _Z11kMatrixMul0PfS_iiS_ii_param_1,
	.param .u32 _Z11kMatrixMul0PfS_iiS_ii_param_2,
	.param .u32 _Z11kMatrixMul0PfS_iiS_ii_param_3,
	.param .u64 .ptr .align 1 _Z11kMatrixMul0PfS_iiS_ii_param_4,
	.param .u32 _Z11kMatrixMul0PfS_iiS_ii_param_5,
	.param .u32 _Z11kMatrixMul0PfS_iiS_ii_param_6
)
{
	.reg .pred 	%p<13>;
	.reg .b32 	%r<43>;
	.reg .b32 	%f<68>;
	.reg .b64 	%rd<53>;

	ld.param.u64 	%rd6, [_Z11kMatrixMul0PfS_iiS_ii_param_0];
	ld.param.u64 	%rd7, [_Z11kMatrixMul0PfS_iiS_ii_param_1];
	ld.param.u32 	%r20, [_Z11kMatrixMul0PfS_iiS_ii_param_2];
	ld.param.u32 	%r18, [_Z11kMatrixMul0PfS_iiS_ii_param_3];
	ld.param.u64 	%rd8, [_Z11kMatrixMul0PfS_iiS_ii_param_4];
	ld.param.u32 	%r19, [_Z11kMatrixMul0PfS_iiS_ii_param_6];
	cvta.to.global.u64 	%rd1, %rd8;
	cvta.to.global.u64 	%rd2, %rd7;
	mov.u32 	%r22, %ntid.x;
	mov.u32 	%r23, %ctaid.x;
	mov.u32 	%r24, %tid.x;
	mad.lo.s32 	%r1, %r22, %r23, %r24;
	mov.u32 	%r25, %ntid.y;
	mov.u32 	%r26, %ctaid.y;
	mov.u32 	%r27, %tid.y;
	mad.lo.s32 	%r28, %r25, %r26, %r27;
	setp.ge.s32 	%p1, %r1, %r19;
	setp.ge.s32 	%p2, %r28, %r20;
	or.pred  	%p3, %p1, %p2;
	@%p3 bra 	$L__BB0_14;
	setp.lt.s32 	%p4, %r18, 1;
	mov.f32 	%f67, 0f00000000;
	@%p4 bra 	$L__BB0_13;
	mul.lo.s32 	%r3, %r18, %r28;
	and.b32  	%r4, %r18, 7;
	setp.lt.u32 	%p5, %r18, 8;
	mov.f32 	%f67, 0f00000000;
	mov.b32 	%r41, 0;
	@%p5 bra 	$L__BB0_5;
	and.b32  	%r41, %r18, 2147483640;
	neg.s32 	%r39, %r41;
	shl.b32 	%r7, %r19, 3;
	mul.wide.u32 	%rd9, %r3, 4;
	add.s64 	%rd10, %rd9, %rd2;
	add.s64 	%rd52, %rd10, 16;
	mov.f32 	%f67, 0f00000000;
	mul.wide.s32 	%rd13, %r19, 4;
	mov.u32 	%r38, %r1;
$L__BB0_4:
	.pragma "nounroll";
	ld.global.f32 	%f17, [%rd52+-16];
	mul.wide.s32 	%rd11, %r38, 4;
	add.s64 	%rd12, %rd1, %rd11;
	ld.global.f32 	%f18, [%rd12];
	fma.rn.f32 	%f19, %f17, %f18, %f67;
	ld.global.f32 	%f20, [%rd52+-12];
	add.s64 	%rd14, %rd12, %rd13;
	ld.global.f32 	%f21, [%rd14];
	fma.rn.f32 	%f22, %f20, %f21, %f19;
	ld.global.f32 	%f23, [%rd52+-8];
	add.s64 	%rd15, %rd14, %rd13;
	ld.global.f32 	%f24, [%rd15];
	fma.rn.f32 	%f25, %f23, %f24, %f22;
	ld.global.f32 	%f26, [%rd52+-4];
	add.s64 	%rd16, %rd15, %rd13;
	ld.global.f32 	%f27, [%rd16];
	fma.rn.f32 	%f28, %f26, %f27, %f25;
	ld.global.f32 	%f29, [%rd52];
	add.s64 	%rd17, %rd16, %rd13;
	ld.global.f32 	%f30, [%rd17];
	fma.rn.f32 	%f31, %f29, %f30, %f28;
	ld.global.f32 	%f32, [%rd52+4];
	add.s64 	%rd18, %rd17, %rd13;
	ld.global.f32 	%f33, [%rd18];
	fma.rn.f32 	%f34, %f32, %f33, %f31;
	ld.global.f32 	%f35, [%rd52+8];
	add.s64 	%rd19, %rd18, %rd13;
	ld.global.f32 	%f36, [%rd19];
	fma.rn.f32 	%f37, %f35, %f36, %f34;
	ld.global.f32 	%f38, [%rd52+12];
	add.s64 	%rd20, %rd19, %rd13;
	ld.global.f32 	%f39, [%rd20];
	fma.rn.f32 	%f67, %f38, %f39, %f37;
	add.s32 	%r39, %r39, 8;
	add.s32 	%r38, %r38, %r7;
	add.s64 	%rd52, %rd52, 32;
	setp.ne.s32 	%p6, %r39, 0;
	@%p6 bra 	$L__BB0_4;
$L__BB0_5:
	setp.eq.s32 	%p7, %r4, 0;
	@%p7 bra 	$L__BB0_13;
	and.b32  	%r13, %r18, 3;
	setp.lt.u32 	%p8, %r4, 4;
	@%p8 bra 	$L__BB0_8;
	add.s32 	%r30, %r41, %r3;
	mul.wide.u32 	%rd21, %r30, 4;
	add.s64 	%rd22, %rd2, %rd21;
	ld.global.f32 	%f41, [%rd22];
	mad.lo.s32 	%r31, %r41, %r19, %r1;
	mul.wide.s32 	%rd23, %r31, 4;
	add.s64 	%rd24, %rd1, %rd23;
	ld.global.f32 	%f42, [%rd24];
	fma.rn.f32 	%f43, %f41, %f42, %f67;
	cvt.u64.u32 	%rd25, %r3;
	cvt.u64.u32 	%rd26, %r41;
	add.s64 	%rd27, %rd26, %rd25;
	shl.b64 	%rd28, %rd27, 2;
	add.s64 	%rd29, %rd2, %rd28;
	ld.global.f32 	%f44, [%rd29+4];
	mul.wide.s32 	%rd30, %r19, 4;
	add.s64 	%rd31, %rd24, %rd30;
	ld.global.f32 	%f45, [%rd31];
	fma.rn.f32 	%f46, %f44, %f45, %f43;
	ld.global.f32 	%f47, [%rd29+8];
	add.s64 	%rd32, %rd31, %rd30;
	ld.global.f32 	%f48, [%rd32];
	fma.rn.f32 	%f49, %f47, %f48, %f46;
	ld.global.f32 	%f50, [%rd29+12];
	add.s64 	%rd33, %rd32, %rd30;
	ld.global.f32 	%f51, [%rd33];
	fma.rn.f32 	%f67, %f50, %f51, %f49;
	add.s32 	%r41, %r41, 4;
$L__BB0_8:
	setp.eq.s32 	%p9, %r13, 0;
	@%p9 bra 	$L__BB0_13;
	setp.eq.s32 	%p10, %r13, 1;
	@%p10 bra 	$L__BB0_11;
	add.s32 	%r32, %r41, %r3;
	mul.wide.u32 	%rd34, %r32, 4;
	add.s64 	%rd35, %rd2, %rd34;
	ld.global.f32 	%f53, [%rd35];
	mad.lo.s32 	%r33, %r41, %r19, %r1;
	mul.wide.s32 	%rd36, %r33, 4;
	add.s64 	%rd37, %rd1, %rd36;
	ld.global.f32 	%f54, [%rd37];
	fma.rn.f32 	%f55, %f53, %f54, %f67;
	cvt.u64.u32 	%rd38, %r3;
	cvt.u64.u32 	%rd39, %r41;
	add.s64 	%rd40, %rd39, %rd38;
	shl.b64 	%rd41, %rd40, 2;
	add.s64 	%rd42, %rd2, %rd41;
	ld.global.f32 	%f56, [%rd42+4];
	mul.wide.s32 	%rd43, %r19, 4;
	add.s64 	%rd44, %rd37, %rd43;
	ld.global.f32 	%f57, [%rd44];
	fma.rn.f32 	%f67, %f56, %f57, %f55;
	add.s32 	%r41, %r41, 2;
$L__BB0_11:
	and.b32  	%r34, %r18, 1;
	setp.eq.b32 	%p11, %r34, 1;
	not.pred 	%p12, %p11;
	@%p12 bra 	$L__BB0_13;
	add.s32 	%r35, %r41, %r3;
	mul.wide.u32 	%rd45, %r35, 4;
	add.s64 	%rd46, %rd2, %rd45;
	ld.global.f32 	%f58, [%rd46];
	mad.lo.s32 	%r36, %r41, %r19, %r1;
	mul.wide.s32 	%rd47, %r36, 4;
	add.s64 	%rd48, %rd1, %rd47;
	ld.global.f32 	%f59, [%rd48];
	fma.rn.f32 	%f67, %f58, %f59, %f67;
$L__BB0_13:
	mad.lo.s32 	%r37, %r19, %r28, %r1;
	cvta.to.global.u64 	%rd49, %rd6;
	mul.wide.s32 	%rd50, %r37, 4;
	add.s64 	%rd51, %rd49, %rd50;
	st.global.f32 	[%rd51], %f67;
$L__BB0_14:
	ret;

}


// ===== COMPILED SASS (sm_100) =====

	.target	sm_100

	.elftype	@"ET_EXEC"


//--------------------- .note.nv.tkinfo           --------------------------
	.section	.note.nv.tkinfo,"",@"SHT_NOTE"
	.sectionflags	@"SHF_NOTE_NV_TKINFO"
	.tkinfo
        /*0018*/ 	.word	0x00000002
        /*0030*/ 	.string	""
        /*0030*/ 	.string	"ptxas"
        /*0030*/ 	.string	"Cuda compilation tools, release 13.0, V13.0.88"
        /*0030*/ 	.string	"Build cuda_13.0.r13.0/compiler.36424714_0"
        /*0030*/ 	.string	"-arch sm_100 -m 64 "



//--------------------- .note.nv.cuinfo           --------------------------
	.section	.note.nv.cuinfo,"",@"SHT_NOTE"
	.sectionflags	@"SHF_NOTE_NV_CUINFO"
        /*0018*/ 	.short	0x0002
        /*001a*/ 	.short	0x0064
        /*001c*/ 	.short	0x0082
	.zero		2


//--------------------- .nv.info                  --------------------------
	.section	.nv.info,"",@"SHT_CUDA_INFO"
	.align	4


	//----- nvinfo : EIATTR_REGCOUNT
	.align		4
        /*0000*/ 	.byte	0x04, 0x2f
        /*0002*/ 	.short	(.L_1 - .L_0)
	.align		4
.L_0:
        /*0004*/ 	.word	index@(_Z11kMatrixMul0PfS_iiS_ii)
        /*0008*/ 	.word	0x00000020


	//----- nvinfo : EIATTR_FRAME_SIZE
	.align		4
.L_1:
        /*000c*/ 	.byte	0x04, 0x11
        /*000e*/ 	.short	(.L_3 - .L_2)
	.align		4
.L_2:
        /*0010*/ 	.word	index@(_Z11kMatrixMul0PfS_iiS_ii)
        /*0014*/ 	.word	0x00000000


	//----- nvinfo : EIATTR_MIN_STACK_SIZE
	.align		4
.L_3:
        /*0018*/ 	.byte	0x04, 0x12
        /*001a*/ 	.short	(.L_5 - .L_4)
	.align		4
.L_4:
        /*001c*/ 	.word	index@(_Z11kMatrixMul0PfS_iiS_ii)
        /*0020*/ 	.word	0x00000000
.L_5:


//--------------------- .nv.compat                --------------------------
	.section	.nv.compat,"",@"SHT_CUDA_COMPAT_INFO"
	.align	4
        /*0000*/ 	.byte	0x02, 0x09, 0x00, 0x00, 0x02, 0x02, 0x01, 0x00, 0x02, 0x05, 0x05, 0x00, 0x03, 0x07, 0x01, 0x01
        /*0010*/ 	.byte	0x02, 0x03, 0x00, 0x00, 0x02, 0x06, 0x01, 0x00, 0x04, 0x0b, 0x08, 0x00, 0x09, 0x00, 0x00, 0x00
        /*0020*/ 	.byte	0x00, 0x00, 0x00, 0x00


//--------------------- .nv.info._Z11kMatrixMul0PfS_iiS_ii --------------------------
	.section	.nv.info._Z11kMatrixMul0PfS_iiS_ii,"",@"SHT_CUDA_INFO"
	.sectionflags	@""
	.align	4


	//----- nvinfo : EIATTR_CUDA_API_VERSION
	.align		4
        /*0000*/ 	.byte	0x04, 0x37
        /*0002*/ 	.short	(.L_7 - .L_6)
.L_6:
        /*0004*/ 	.word	0x00000082


	//----- nvinfo : EIATTR_KPARAM_INFO
	.align		4
.L_7:
        /*0008*/ 	.byte	0x04, 0x17
        /*000a*/ 	.short	(.L_9 - .L_8)
.L_8:
        /*000c*/ 	.word	0x00000000
        /*0010*/ 	.short	0x0006
        /*0012*/ 	.short	0x0024
        /*0014*/ 	.byte	0x00, 0xf0, 0x11, 0x00


	//----- nvinfo : EIATTR_KPARAM_INFO
	.align		4
.L_9:
        /*0018*/ 	.byte	0x04, 0x17
        /*001a*/ 	.short	(.L_11 - .L_10)
.L_10:
        /*001c*/ 	.word	0x00000000
        /*0020*/ 	.short	0x0005
        /*0022*/ 	.short	0x0020
        /*0024*/ 	.byte	0x00, 0xf0, 0x11, 0x00


	//----- nvinfo : EIATTR_KPARAM_INFO
	.align		4
.L_11:
        /*0028*/ 	.byte	0x04, 0x17
        /*002a*/ 	.short	(.L_13 - .L_12)
.L_12:
        /*002c*/ 	.word	0x00000000
        /*0030*/ 	.short	0x0004
        /*0032*/ 	.short	0x0018
        /*0034*/ 	.byte	0x00, 0xf5, 0x21, 0x00


	//----- nvinfo : EIATTR_KPARAM_INFO
	.align		4
.L_13:
        /*0038*/ 	.byte	0x04, 0x17
        /*003a*/ 	.short	(.L_15 - .L_14)
.L_14:
        /*003c*/ 	.word	0x00000000
        /*0040*/ 	.short	0x0003
        /*0042*/ 	.short	0x0014
        /*0044*/ 	.byte	0x00, 0xf0, 0x11, 0x00


	//----- nvinfo : EIATTR_KPARAM_INFO
	.align		4
.L_15:
        /*0048*/ 	.byte	0x04, 0x17
        /*004a*/ 	.short	(.L_17 - .L_16)
.L_16:
        /*004c*/ 	.word	0x00000000
        /*0050*/ 	.short	0x0002
        /*0052*/ 	.short	0x0010
        /*0054*/ 	.byte	0x00, 0xf0, 0x11, 0x00


	//----- nvinfo : EIATTR_KPARAM_INFO
	.align		4
.L_17:
        /*0058*/ 	.byte	0x04, 0x17
        /*005a*/ 	.short	(.L_19 - .L_18)
.L_18:
        /*005c*/ 	.word	0x00000000
        /*0060*/ 	.short	0x0001
        /*0062*/ 	.short	0x0008
        /*0064*/ 	.byte	0x00, 0xf5, 0x21, 0x00


	//----- nvinfo : EIATTR_KPARAM_INFO
	.align		4
.L_19:
        /*0068*/ 	.byte	0x04, 0x17
        /*006a*/ 	.short	(.L_21 - .L_20)
.L_20:
        /*006c*/ 	.word	0x00000000
        /*0070*/ 	.short	0x0000
        /*0072*/ 	.short	0x0000
        /*0074*/ 	.byte	0x00, 0xf5, 0x21, 0x00


	//----- nvinfo : EIATTR_SPARSE_MMA_MASK
	.align		4
.L_21:
        /*0078*/ 	.byte	0x03, 0x50
        /*007a*/ 	.short	0x0000


	//----- nvinfo : EIATTR_MAXREG_COUNT
	.align		4
        /*007c*/ 	.byte	0x03, 0x1b
        /*007e*/ 	.short	0x00ff


	//----- nvinfo : EIATTR_MERCURY_ISA_VERSION
	.align		4
        /*0080*/ 	.byte	0x03, 0x5f
        /*0082*/ 	.short	0x0101


	//----- nvinfo : EIATTR_VRC_CTA_INIT_COUNT
	.align		4
        /*0084*/ 	.byte	0x02, 0x4a
	.zero		1
	.zero		1


	//----- nvinfo : EIATTR_EXIT_INSTR_OFFSETS
	.align		4
        /*0088*/ 	.byte	0x04, 0x1c
        /*008a*/ 	.short	(.L_23 - .L_22)


	//   ....[0]....
.L_22:
        /*008c*/ 	.word	0x000000d0


	//   ....[1]....
        /*0090*/ 	.word	0x000008f0


	//----- nvinfo : EIATTR_CBANK_PARAM_SIZE
	.align		4
.L_23:
        /*0094*/ 	.byte	0x03, 0x19
        /*0096*/ 	.short	0x0028


	//----- nvinfo : EIATTR_PARAM_CBANK
	.align		4
        /*0098*/ 	.byte	0x04, 0x0a
        /*009a*/ 	.short	(.L_25 - .L_24)
	.align		4
.L_24:
        /*009c*/ 	.word	index@(.nv.constant0._Z11kMatrixMul0PfS_iiS_ii)
        /*00a0*/ 	.short	0x0380
        /*00a2*/ 	.short	0x0028


	//----- nvinfo : EIATTR_SW_WAR
	.align		4
.L_25:
        /*00a4*/ 	.byte	0x04, 0x36
        /*00a6*/ 	.short	(.L_27 - .L_26)
.L_26:
        /*00a8*/ 	.word	0x00000008
.L_27:


//--------------------- .nv.callgraph             --------------------------
	.section	.nv.callgraph,"",@"SHT_CUDA_CALLGRAPH"
	.align	4
	.sectionentsize	8
	.align		4
        /*0000*/ 	.word	0x00000000
	.align		4
        /*0004*/ 	.word	0xffffffff
	.align		4
        /*0008*/ 	.word	0x00000000
	.align		4
        /*000c*/ 	.word	0xfffffffe
	.align		4
        /*0010*/ 	.word	0x00000000
	.align		4
        /*0014*/ 	.word	0xfffffffd
	.align		4
        /*0018*/ 	.word	0x00000000
	.align		4
        /*001c*/ 	.word	0xfffffffc


//--------------------- .text._Z11kMatrixMul0PfS_iiS_ii --------------------------
	.section	.text._Z11kMatrixMul0PfS_iiS_ii,"ax",@progbits
	.align	128
        .global         _Z11kMatrixMul0PfS_iiS_ii
        .type           _Z11kMatrixMul0PfS_iiS_ii,@function
        .size           _Z11kMatrixMul0PfS_iiS_ii,(.L_x_5 - _Z11kMatrixMul0PfS_iiS_ii)
        .other          _Z11kMatrixMul0PfS_iiS_ii,@"STO_CUDA_ENTRY STV_DEFAULT"
_Z11kMatrixMul0PfS_iiS_ii:
.text._Z11kMatrixMul0PfS_iiS_ii:
[----:B------:R-:W-:Y:S01]  /*0000*/  LDC R1, c[0x0][0x37c] ;  /* 0x0000df00ff017b82 */ /* 0x000fe20000000800 */
[----:B------:R-:W0:Y:S01]  /*0010*/  S2R R0, SR_CTAID.Y ;  /* 0x0000000000007919 */ /* 0x000e220000002600 */
[----:B------:R-:W1:Y:S06]  /*0020*/  LDCU UR4, c[0x0][0x360] ;  /* 0x00006c00ff0477ac */ /* 0x000e6c0008000800 */
[----:B------:R-:W2:Y:S01]  /*0030*/  LDC R17, c[0x0][0x3a4] ;  /* 0x0000e900ff117b82 */ /* 0x000ea20000000800 */
[----:B------:R-:W0:Y:S01]  /*0040*/  S2R R5, SR_TID.Y ;  /* 0x0000000000057919 */ /* 0x000e220000002200 */
[----:B------:R-:W0:Y:S01]  /*0050*/  LDCU UR5, c[0x0][0x364] ;  /* 0x00006c80ff0577ac */ /* 0x000e220008000800 */
[----:B------:R-:W1:Y:S01]  /*0060*/  S2R R16, SR_CTAID.X ;  /* 0x0000000000107919 */ /* 0x000e620000002500 */
[----:B------:R-:W3:Y:S01]  /*0070*/  LDCU UR6, c[0x0][0x390] ;  /* 0x00007200ff0677ac */ /* 0x000ee20008000800 */
[----:B------:R-:W1:Y:S01]  /*0080*/  S2R R3, SR_TID.X ;  /* 0x0000000000037919 */ /* 0x000e620000002100 */
[----:B0-----:R-:W-:-:S05]  /*0090*/  IMAD R0, R0, UR5, R5 ;  /* 0x0000000500007c24 */ /* 0x001fca000f8e0205 */
[----:B---3--:R-:W-:Y:S01]  /*00a0*/  ISETP.GE.AND P0, PT, R0, UR6, PT ;  /* 0x0000000600007c0c */ /* 0x008fe2000bf06270 */
[----:B-1----:R-:W-:-:S05]  /*00b0*/  IMAD R16, R16, UR4, R3 ;  /* 0x0000000410107c24 */ /* 0x002fca000f8e0203 */
[----:B--2---:R-:W-:-:S13]  /*00c0*/  ISETP.GE.OR P0, PT, R16, R17, P0 ;  /* 0x000000111000720c */ /* 0x004fda0000706670 */
[----:B------:R-:W-:Y:S05]  /*00d0*/  @P0 EXIT ;  /* 0x000000000000094d */ /* 0x000fea0003800000 */
[----:B------:R-:W0:Y:S01]  /*00e0*/  LDC R19, c[0x0][0x394] ;  /* 0x0000e500ff137b82 */ /* 0x000e220000000800 */
[----:B------:R-:W1:Y:S01]  /*00f0*/  LDCU.64 UR4, c[0x0][0x358] ;  /* 0x00006b00ff0477ac */ /* 0x000e620008000a00 */
[----:B------:R-:W-:Y:S01]  /*0100*/  HFMA2 R24, -RZ, RZ, 0, 0 ;  /* 0x00000000ff187431 */ /* 0x000fe200000001ff */
[----:B0-----:R-:W-:-:S13]  /*0110*/  ISETP.GE.AND P0, PT, R19, 0x1, PT ;  /* 0x000000011300780c */ /* 0x001fda0003f06270 */
[----:B-1----:R-:W-:Y:S05]  /*0120*/  @!P0 BRA `(.L_x_0) ;  /* 0x0000000400e08947 */ /* 0x002fea0003800000 */
[C---:B------:R-:W-:Y:S01]  /*0130*/  ISETP.GE.U32.AND P1, PT, R19.reuse, 0x8, PT ;  /* 0x000000081300780c */ /* 0x040fe20003f26070 */
[----:B------:R-:W-:Y:S01]  /*0140*/  IMAD R20, R0, R19, RZ ;  /* 0x0000001300147224 */ /* 0x000fe200078e02ff */
[----:B------:R-:W-:Y:S02]  /*0150*/  LOP3.LUT R27, R19, 0x7, RZ, 0xc0, !PT ;  /* 0x00000007131b7812 */ /* 0x000fe400078ec0ff */
[----:B------:R-:W-:Y:S02]  /*0160*/  MOV R24, RZ ;  /* 0x000000ff00187202 */ /* 0x000fe40000000f00 */
[----:B------:R-:W-:Y:S02]  /*0170*/  ISETP.NE.AND P0, PT, R27, RZ, PT ;  /* 0x000000ff1b00720c */ /* 0x000fe40003f05270 */
[----:B------:R-:W-:-:S05]  /*0180*/  MOV R21, RZ ;  /* 0x000000ff00157202 */ /* 0x000fca0000000f00 */
[----:B------:R-:W-:Y:S06]  /*0190*/  @!P1 BRA `(.L_x_1) ;  /* 0x0000000000c49947 */ /* 0x000fec0003800000 */
[----:B------:R-:W0:Y:S01]  /*01a0*/  LDC.64 R2, c[0x0][0x388] ;  /* 0x0000e200ff027b82 */ /* 0x000e220000000a00 */
[----:B------:R-:W-:Y:S02]  /*01b0*/  LOP3.LUT R21, R19, 0x7ffffff8, RZ, 0xc0, !PT ;  /* 0x7ffffff813157812 */ /* 0x000fe400078ec0ff */
[----:B------:R-:W-:Y:S02]  /*01c0*/  MOV R24, RZ ;  /* 0x000000ff00187202 */ /* 0x000fe40000000f00 */
[----:B------:R-:W-:Y:S02]  /*01d0*/  MOV R18, R16 ;  /* 0x0000001000127202 */ /* 0x000fe40000000f00 */
[----:B------:R-:W-:Y:S01]  /*01e0*/  IADD3 R22, PT, PT, -R21, RZ, RZ ;  /* 0x000000ff15167210 */ /* 0x000fe20007ffe1ff */
[----:B0-----:R-:W-:-:S03]  /*01f0*/  IMAD.WIDE.U32 R2, R20, 0x4, R2 ;  /* 0x0000000414027825 */ /* 0x001fc600078e0002 */
[----:B------:R-:W-:-:S04]  /*0200*/  IADD3 R4, P1, PT, R2, 0x10, RZ ;  /* 0x0000001002047810 */ /* 0x000fc80007f3e0ff */
[----:B------:R-:W-:-:S09]  /*0210*/  IADD3.X R5, PT, PT, RZ, R3, RZ, P1, !PT ;  /* 0x00000003ff057210 */ /* 0x000fd20000ffe4ff */
.L_x_2:
[----:B------:R-:W0:Y:S01]  /*0220*/  LDC.64 R14, c[0x0][0x398] ;  /* 0x0000e600ff0e7b82 */ /* 0x000e220000000a00 */
[----:B------:R-:W-:Y:S02]  /*0230*/  MOV R2, R4 ;  /* 0x0000000400027202 */ /* 0x000fe40000000f00 */
[----:B------:R-:W-:-:S05]  /*0240*/  MOV R3, R5 ;  /* 0x0000000500037202 */ /* 0x000fca0000000f00 */
[----:B------:R-:W2:Y:S04]  /*0250*/  LDG.E R25, desc[UR4][R2.64+-0x10] ;  /* 0xfffff00402197981 */ /* 0x000ea8000c1e1900 */
[----:B------:R-:W3:Y:S04]  /*0260*/  LDG.E R23, desc[UR4][R2.64+-0xc] ;  /* 0xfffff40402177981 */ /* 0x000ee8000c1e1900 */
[----:B------:R-:W4:Y:S04]  /*0270*/  LDG.E R29, desc[UR4][R2.64+-0x8] ;  /* 0xfffff804021d7981 */ /* 0x000f28000c1e1900 */
[----:B------:R-:W5:Y:S01]  /*0280*/  LDG.E R28, desc[UR4][R2.64+-0x4] ;  /* 0xfffffc04021c7981 */ /* 0x000f62000c1e1900 */
[----:B0-----:R-:W-:-:S05]  /*0290*/  IMAD.WIDE R14, R18, 0x4, R14 ;  /* 0x00000004120e7825 */ /* 0x001fca00078e020e */
[----:B------:R0:W2:Y:S01]  /*02a0*/  LDG.E R26, desc[UR4][R14.64] ;  /* 0x000000040e1a7981 */ /* 0x0000a2000c1e1900 */
[----:B------:R-:W-:-:S04]  /*02b0*/  IMAD.WIDE R12, R17, 0x4, R14 ;  /* 0x00000004110c7825 */ /* 0x000fc800078e020e */
[C---:B------:R-:W-:Y:S02]  /*02c0*/  IMAD.WIDE R4, R17.reuse, 0x4, R12 ;  /* 0x0000000411047825 */ /* 0x040fe400078e020c */
[----:B------:R-:W3:Y:S02]  /*02d0*/  LDG.E R12, desc[UR4][R12.64] ;  /* 0x000000040c0c7981 */ /* 0x000ee4000c1e1900 */
[C---:B------:R-:W-:Y:S02]  /*02e0*/  IMAD.WIDE R8, R17.reuse, 0x4, R4 ;  /* 0x0000000411087825 */ /* 0x040fe400078e0204 */
[----:B------:R-:W4:Y:S02]  /*02f0*/  LDG.E R4, desc[UR4][R4.64] ;  /* 0x0000000404047981 */ /* 0x000f24000c1e1900 */
[C---:B------:R-:W-:Y:S02]  /*0300*/  IMAD.WIDE R6, R17.reuse, 0x4, R8 ;  /* 0x0000000411067825 */ /* 0x040fe400078e0208 */
[----:B------:R-:W5:Y:S02]  /*0310*/  LDG.E R8, desc[UR4][R8.64] ;  /* 0x0000000408087981 */ /* 0x000f64000c1e1900 */
[----:B------:R-:W-:-:S02]  /*0320*/  IMAD.WIDE R10, R17, 0x4, R6 ;  /* 0x00000004110a7825 */ /* 0x000fc400078e0206 */
[----:B------:R-:W5:Y:S04]  /*0330*/  LDG.E R5, desc[UR4][R2.64] ;  /* 0x0000000402057981 */ /* 0x000f68000c1e1900 */
[----:B------:R-:W5:Y:S01]  /*0340*/  LDG.E R6, desc[UR4][R6.64] ;  /* 0x0000000406067981 */ /* 0x000f62000c1e1900 */
[----:B0-----:R-:W-:-:S03]  /*0350*/  IMAD.WIDE R14, R17, 0x4, R10 ;  /* 0x00000004110e7825 */ /* 0x001fc600078e020a */
[----:B------:R-:W5:Y:S04]  /*0360*/  LDG.E R10, desc[UR4][R10.64] ;  /* 0x000000040a0a7981 */ /* 0x000f68000c1e1900 */
[----:B------:R-:W5:Y:S04]  /*0370*/  LDG.E R13, desc[UR4][R14.64] ;  /* 0x000000040e0d7981 */ /* 0x000f68000c1e1900 */
[----:B------:R-:W5:Y:S04]  /*0380*/  LDG.E R7, desc[UR4][R2.64+0x4] ;  /* 0x0000040402077981 */ /* 0x000f68000c1e1900 */
[----:B------:R-:W5:Y:S01]  /*0390*/  LDG.E R9, desc[UR4][R2.64+0xc] ;  /* 0x00000c0402097981 */ /* 0x000f62000c1e1900 */
[----:B--2---:R-:W-:Y:S01]  /*03a0*/  FFMA R26, R25, R26, R24 ;  /* 0x0000001a191a7223 */ /* 0x004fe20000000018 */
[----:B------:R-:W-:-:S02]  /*03b0*/  IMAD.WIDE R24, R17, 0x4, R14 ;  /* 0x0000000411187825 */ /* 0x000fc400078e020e */
[----:B------:R-:W2:Y:S04]  /*03c0*/  LDG.E R14, desc[UR4][R2.64+0x8] ;  /* 0x00000804020e7981 */ /* 0x000ea8000c1e1900 */
[----:B------:R-:W2:Y:S01]  /*03d0*/  LDG.E R24, desc[UR4][R24.64] ;  /* 0x0000000418187981 */ /* 0x000ea2000c1e1900 */
[----:B---3--:R-:W-:Y:S01]  /*03e0*/  FFMA R12, R23, R12, R26 ;  /* 0x0000000c170c7223 */ /* 0x008fe2000000001a */
[----:B------:R-:W-:-:S03]  /*03f0*/  IADD3 R22, PT, PT, R22, 0x8, RZ ;  /* 0x0000000816167810 */ /* 0x000fc60007ffe0ff */
[----:B----4-:R-:W-:Y:S01]  /*0400*/  FFMA R29, R29, R4, R12 ;  /* 0x000000041d1d7223 */ /* 0x010fe2000000000c */
[----:B------:R-:W-:-:S03]  /*0410*/  ISETP.NE.AND P1, PT, R22, RZ, PT ;  /* 0x000000ff1600720c */ /* 0x000fc60003f25270 */
[----:B-----5:R-:W-:Y:S01]  /*0420*/  FFMA R8, R28, R8, R29 ;  /* 0x000000081c087223 */ /* 0x020fe2000000001d */
[----:B------:R-:W-:-:S03]  /*0430*/  IADD3 R4, P2, PT, R2, 0x20, RZ ;  /* 0x0000002002047810 */ /* 0x000fc60007f5e0ff */
[----:B------:R-:W-:Y:S01]  /*0440*/  FFMA R6, R5, R6, R8 ;  /* 0x0000000605067223 */ /* 0x000fe20000000008 */
[----:B------:R-:W-:Y:S02]  /*0450*/  IADD3.X R5, PT, PT, RZ, R3, RZ, P2, !PT ;  /* 0x00000003ff057210 */ /* 0x000fe400017fe4ff */
[----:B------:R-:W-:Y:S01]  /*0460*/  LEA R18, R17, R18, 0x3 ;  /* 0x0000001211127211 */ /* 0x000fe200078e18ff */
[----:B------:R-:W-:-:S04]  /*0470*/  FFMA R7, R7, R10, R6 ;  /* 0x0000000a07077223 */ /* 0x000fc80000000006 */
[----:B--2---:R-:W-:-:S04]  /*0480*/  FFMA R14, R14, R13, R7 ;  /* 0x0000000d0e0e7223 */ /* 0x004fc80000000007 */
[----:B------:R-:W-:Y:S01]  /*0490*/  FFMA R24, R9, R24, R14 ;  /* 0x0000001809187223 */ /* 0x000fe2000000000e */
[----:B------:R-:W-:Y:S06]  /*04a0*/  @P1 BRA `(.L_x_2) ;  /* 0xfffffffc005c1947 */ /* 0x000fec000383ffff */
.L_x_1:
[----:B------:R-:W-:Y:S05]  /*04b0*/  @!P0 BRA `(.L_x_0) ;  /* 0x0000000000fc8947 */ /* 0x000fea0003800000 */
[----:B------:R-:W-:Y:S02]  /*04c0*/  ISETP.GE.U32.AND P1, PT, R27, 0x4, PT ;  /* 0x000000041b00780c */ /* 0x000fe40003f26070 */
[----:B------:R-:W-:-:S04]  /*04d0*/  LOP3.LUT R14, R19, 0x3, RZ, 0xc0, !PT ;  /* 0x00000003130e7812 */ /* 0x000fc800078ec0ff */
[----:B------:R-:W-:-:S07]  /*04e0*/  ISETP.NE.AND P0, PT, R14, RZ, PT ;  /* 0x000000ff0e00720c */ /* 0x000fce0003f05270 */
[----:B------:R-:W-:Y:S06]  /*04f0*/  @!P1 BRA `(.L_x_3) ;  /* 0x00000000006c9947 */ /* 0x000fec0003800000 */
[----:B------:R-:W0:Y:S01]  /*0500*/  LDC.64 R4, c[0x0][0x398] ;  /* 0x0000e600ff047b82 */ /* 0x000e220000000a00 */
[----:B------:R-:W1:Y:S01]  /*0510*/  LDCU.64 UR6, c[0x0][0x388] ;  /* 0x00007100ff0677ac */ /* 0x000e620008000a00 */
[----:B------:R-:W-:Y:S01]  /*0520*/  IMAD R7, R21, R17, R16 ;  /* 0x0000001115077224 */ /* 0x000fe200078e0210 */
[CC--:B------:R-:W-:Y:S02]  /*0530*/  IADD3 R3, PT, PT, R20.reuse, R21.reuse, RZ ;  /* 0x0000001514037210 */ /* 0x0c0fe40007ffe0ff */
[----:B------:R-:W-:-:S03]  /*0540*/  IADD3 R8, P1, PT, R20, R21, RZ ;  /* 0x0000001514087210 */ /* 0x000fc60007f3e0ff */
[----:B------:R-:W2:Y:S01]  /*0550*/  LDC.64 R12, c[0x0][0x388] ;  /* 0x0000e200ff0c7b82 */ /* 0x000ea20000000a00 */
[----:B0-----:R-:W-:-:S04]  /*0560*/  IMAD.WIDE R4, R7, 0x4, R4 ;  /* 0x0000000407047825 */ /* 0x001fc800078e0204 */
[----:B------:R-:W-:Y:S02]  /*0570*/  IMAD.WIDE R6, R17, 0x4, R4 ;  /* 0x0000000411067825 */ /* 0x000fe400078e0204 */
[----:B------:R-:W3:Y:S02]  /*0580*/  LDG.E R4, desc[UR4][R4.64] ;  /* 0x0000000404047981 */ /* 0x000ee4000c1e1900 */
[----:B--2---:R-:W-:Y:S01]  /*0590*/  IMAD.WIDE.U32 R12, R3, 0x4, R12 ;  /* 0x00000004030c7825 */ /* 0x004fe200078e000c */
[----:B------:R-:W-:Y:S02]  /*05a0*/  IADD3.X R3, PT, PT, RZ, RZ, RZ, P1, !PT ;  /* 0x000000ffff037210 */ /* 0x000fe40000ffe4ff */
[----:B-1----:R-:W-:-:S03]  /*05b0*/  LEA R2, P1, R8, UR6, 0x2 ;  /* 0x0000000608027c11 */ /* 0x002fc6000f8210ff */
[----:B------:R-:W3:Y:S01]  /*05c0*/  LDG.E R13, desc[UR4][R12.64] ;  /* 0x000000040c0d7981 */ /* 0x000ee2000c1e1900 */
[----:B------:R-:W-:Y:S01]  /*05d0*/  LEA.HI.X R3, R8, UR7, R3, 0x2, P1 ;  /* 0x0000000708037c11 */ /* 0x000fe200088f1403 */
[C---:B------:R-:W-:Y:S02]  /*05e0*/  IMAD.WIDE R8, R17.reuse, 0x4, R6 ;  /* 0x0000000411087825 */ /* 0x040fe400078e0206 */
[----:B------:R-:W2:Y:S04]  /*05f0*/  LDG.E R6, desc[UR4][R6.64] ;  /* 0x0000000406067981 */ /* 0x000ea8000c1e1900 */
[----:B------:R-:W2:Y:S01]  /*0600*/  LDG.E R15, desc[UR4][R2.64+0x4] ;  /* 0x00000404020f7981 */ /* 0x000ea2000c1e1900 */
[----:B------:R-:W-:-:S03]  /*0610*/  IMAD.WIDE R10, R17, 0x4, R8 ;  /* 0x00000004110a7825 */ /* 0x000fc600078e0208 */
[----:B------:R-:W4:Y:S04]  /*0620*/  LDG.E R22, desc[UR4][R8.64] ;  /* 0x0000000408167981 */ /* 0x000f28000c1e1900 */
[----:B------:R-:W4:Y:S04]  /*0630*/  LDG.E R18, desc[UR4][R2.64+0x8] ;  /* 0x0000080402127981 */ /* 0x000f28000c1e1900 */
[----:B------:R-:W5:Y:S04]  /*0640*/  LDG.E R26, desc[UR4][R2.64+0xc] ;  /* 0x00000c04021a7981 */ /* 0x000f68000c1e1900 */
[----:B------:R-:W5:Y:S01]  /*0650*/  LDG.E R10, desc[UR4][R10.64] ;  /* 0x000000040a0a7981 */ /* 0x000f62000c1e1900 */
[----:B------:R-:W-:Y:S01]  /*0660*/  IADD3 R21, PT, PT, R21, 0x4, RZ ;  /* 0x0000000415157810 */ /* 0x000fe20007ffe0ff */
[----:B---3--:R-:W-:-:S04]  /*0670*/  FFMA R24, R13, R4, R24 ;  /* 0x000000040d187223 */ /* 0x008fc80000000018 */
[----:B--2---:R-:W-:-:S04]  /*0680*/  FFMA R15, R15, R6, R24 ;  /* 0x000000060f0f7223 */ /* 0x004fc80000000018 */
[----:B----4-:R-:W-:-:S04]  /*0690*/  FFMA R15, R18, R22, R15 ;  /* 0x00000016120f7223 */ /* 0x010fc8000000000f */
[----:B-----5:R-:W-:-:S07]  /*06a0*/  FFMA R24, R26, R10, R15 ;  /* 0x0000000a1a187223 */ /* 0x020fce000000000f */
.L_x_3:
[----:B------:R-:W-:Y:S05]  /*06b0*/  @!P0 BRA `(.L_x_0) ;  /* 0x00000000007c8947 */ /* 0x000fea0003800000 */
[----:B------:R-:W-:Y:S02]  /*06c0*/  ISETP.NE.AND P1, PT, R14, 0x1, PT ;  /* 0x000000010e00780c */ /* 0x000fe40003f25270 */
[----:B------:R-:W-:-:S04]  /*06d0*/  LOP3.LUT R19, R19, 0x1, RZ, 0xc0, !PT ;  /* 0x0000000113137812 */ /* 0x000fc800078ec0ff */
[----:B------:R-:W-:-:S07]  /*06e0*/  ISETP.NE.U32.AND P0, PT, R19, 0x1, PT ;  /* 0x000000011300780c */ /* 0x000fce0003f05070 */
[----:B------:R-:W0:Y:S01]  /*06f0*/  @P1 LDC.64 R10, c[0x0][0x388] ;  /* 0x0000e200ff0a1b82 */ /* 0x000e220000000a00 */
[CC--:B------:R-:W-:Y:S02]  /*0700*/  @P1 IADD3 R13, PT, PT, R20.reuse, R21.reuse, RZ ;  /* 0x00000015140d1210 */ /* 0x0c0fe40007ffe0ff */
[----:B------:R-:W-:-:S04]  /*0710*/  @P1 IADD3 R12, P2, PT, R20, R21, RZ ;  /* 0x00000015140c1210 */ /* 0x000fc80007f5e0ff */
[----:B------:R-:W-:Y:S01]  /*0720*/  @P1 IADD3.X R14, PT, PT, RZ, RZ, RZ, P2, !PT ;  /* 0x000000ffff0e1210 */ /* 0x000fe200017fe4ff */
[----:B------:R-:W1:Y:S08]  /*0730*/  @P1 LDC.64 R8, c[0x0][0x398] ;  /* 0x0000e600ff081b82 */ /* 0x000e700000000a00 */
[----:B------:R-:W2:Y:S08]  /*0740*/  @P1 LDC.64 R6, c[0x0][0x388] ;  /* 0x0000e200ff061b82 */ /* 0x000eb00000000a00 */
[----:B------:R-:W3:Y:S01]  /*0750*/  @!P0 LDC.64 R4, c[0x0][0x388] ;  /* 0x0000e200ff048b82 */ /* 0x000ee20000000a00 */
[----:B0-----:R-:W-:-:S04]  /*0760*/  @P1 IMAD.WIDE.U32 R10, R13, 0x4, R10 ;  /* 0x000000040d0a1825 */ /* 0x001fc800078e000a */
[C---:B------:R-:W-:Y:S01]  /*0770*/  @P1 IMAD R13, R21.reuse, R17, R16 ;  /* 0x00000011150d1224 */ /* 0x040fe200078e0210 */
[----:B------:R-:W-:Y:S01]  /*0780*/  @P1 IADD3 R21, PT, PT, R21, 0x2, RZ ;  /* 0x0000000215151810 */ /* 0x000fe20007ffe0ff */
[----:B------:R-:W4:Y:S01]  /*0790*/  @P1 LDG.E R11, desc[UR4][R10.64] ;  /* 0x000000040a0b1981 */ /* 0x000f22000c1e1900 */
[----:B------:R-:W0:Y:S01]  /*07a0*/  @!P0 LDC.64 R2, c[0x0][0x398] ;  /* 0x0000e600ff028b82 */ /* 0x000e220000000a00 */
[----:B-1----:R-:W-:Y:S01]  /*07b0*/  @P1 IMAD.WIDE R8, R13, 0x4, R8 ;  /* 0x000000040d081825 */ /* 0x002fe200078e0208 */
[----:B------:R-:W-:Y:S02]  /*07c0*/  @!P0 IADD3 R15, PT, PT, R20, R21, RZ ;  /* 0x00000015140f8210 */ /* 0x000fe40007ffe0ff */
[----:B--2---:R-:W-:Y:S01]  /*07d0*/  @P1 LEA R6, P2, R12, R6, 0x2 ;  /* 0x000000060c061211 */ /* 0x004fe200078410ff */
[----:B------:R-:W-:-:S03]  /*07e0*/  @!P0 IMAD R21, R21, R17, R16 ;  /* 0x0000001115158224 */ /* 0x000fc600078e0210 */
[----:B------:R-:W-:Y:S01]  /*07f0*/  @P1 LEA.HI.X R7, R12, R7, R14, 0x2, P2 ;  /* 0x000000070c071211 */ /* 0x000fe200010f140e */
[----:B------:R-:W-:Y:S01]  /*0800*/  @P1 IMAD.WIDE R12, R17, 0x4, R8 ;  /* 0x00000004110c1825 */ /* 0x000fe200078e0208 */
[----:B------:R-:W4:Y:S03]  /*0810*/  @P1 LDG.E R14, desc[UR4][R8.64] ;  /* 0x00000004080e1981 */ /* 0x000f26000c1e1900 */
[----:B---3--:R-:W-:Y:S01]  /*0820*/  @!P0 IMAD.WIDE.U32 R4, R15, 0x4, R4 ;  /* 0x000000040f048825 */ /* 0x008fe200078e0004 */
[----:B------:R-:W2:Y:S04]  /*0830*/  @P1 LDG.E R6, desc[UR4][R6.64+0x4] ;  /* 0x0000040406061981 */ /* 0x000ea8000c1e1900 */
[----:B------:R-:W2:Y:S01]  /*0840*/  @P1 LDG.E R12, desc[UR4][R12.64] ;  /* 0x000000040c0c1981 */ /* 0x000ea2000c1e1900 */
[----:B0-----:R-:W-:-:S03]  /*0850*/  @!P0 IMAD.WIDE R2, R21, 0x4, R2 ;  /* 0x0000000415028825 */ /* 0x001fc600078e0202 */
[----:B------:R-:W3:Y:S04]  /*0860*/  @!P0 LDG.E R5, desc[UR4][R4.64] ;  /* 0x0000000404058981 */ /* 0x000ee8000c1e1900 */
[----:B------:R-:W3:Y:S01]  /*0870*/  @!P0 LDG.E R2, desc[UR4][R2.64] ;  /* 0x0000000402028981 */ /* 0x000ee2000c1e1900 */
[----:B----4-:R-:W-:-:S04]  /*0880*/  @P1 FFMA R11, R11, R14, R24 ;  /* 0x0000000e0b0b1223 */ /* 0x010fc80000000018 */
[----:B--2---:R-:W-:-:S04]  /*0890*/  @P1 FFMA R24, R6, R12, R11 ;  /* 0x0000000c06181223 */ /* 0x004fc8000000000b */
[----:B---3--:R-:W-:-:S07]  /*08a0*/  @!P0 FFMA R24, R5, R2, R24 ;  /* 0x0000000205188223 */ /* 0x008fce0000000018 */
.L_x_0:
[----:B------:R-:W0:Y:S01]  /*08b0*/  LDC.64 R2, c[0x0][0x380] ;  /* 0x0000e000ff027b82 */ /* 0x000e220000000a00 */
[----:B------:R-:W-:-:S04]  /*08c0*/  IMAD R17, R0, R17, R16 ;  /* 0x0000001100117224 */ /* 0x000fc800078e0210 */
[----:B0-----:R-:W-:-:S05]  /*08d0*/  IMAD.WIDE R2, R17, 0x4, R2 ;  /* 0x0000000411027825 */ /* 0x001fca00078e0202 */
[----:B------:R-:W-:Y:S01]  /*08e0*/  STG.E desc[UR4][R2.64], R24 ;  /* 0x0000001802007986 */ /* 0x000fe2000c101904 */
[----:B------:R-:W-:Y:S05]  /*08f0*/  EXIT ;  /* 0x000000000000794d */ /* 0x000fea0003800000 */
.L_x_4:
[----:B------:R-:W-:-:S00]  /*0900*/  BRA `(.L_x_4) ;  /* 0xfffffffc00fc7947 */ /* 0x000fc0000383ffff */
[----:B------:R-:W-:-:S00]  /*0910*/  NOP ;  /* 0x0000000000007918 */ /* 0x000fc00000000000 */
        /* <DEDUP_REMOVED lines=14> */
.L_x_5:


//--------------------- .nv.shared.reserved.0     --------------------------
	.section	.nv.shared.reserved.0,"aw",@nobits
	.weak		__nv_reservedSMEM_offset_0_alias
	.size		__nv_reservedSMEM_offset_0_alias, 0, 64
	.other		__nv_reservedSMEM_offset_0_alias,@"STO_CUDA_RESERVED_SHARED STV_DEFAULT"
__nv_reservedSMEM_offset_0_alias:
	.zero		0
	.zero		64


//--------------------- .nv.constant0._Z11kMatrixMul0PfS_iiS_ii --------------------------
	.section	.nv.constant0._Z11kMatrixMul0PfS_iiS_ii,"a",@progbits
	.sectionflags	@""
	.align	4
.nv.constant0._Z11kMatrixMul0PfS_iiS_ii:
	.zero		936


//--------------------- SYMBOLS --------------------------

	.type		.nv.reservedSmem.offset0,@object
	.size		.nv.reservedSmem.offset0,0x4
